	.headerflags	@"EF_CUDA_TEXMODE_UNIFIED EF_CUDA_64BIT_ADDRESS EF_CUDA_ACCELERATORS EF_CUDA_SM90 EF_CUDA_VIRTUAL_SM(EF_CUDA_SM90)"
	.elftype	@"ET_EXEC"


//--------------------- .nv.info                  --------------------------
	.section	.nv.info,"",@"SHT_CUDA_INFO"
	.align	4


	//----- nvinfo : EIATTR_REGCOUNT
	.align		4
        /*0000*/ 	.byte	0x04, 0x2f
        /*0002*/ 	.short	(.L_1 - .L_0)
	.align		4
.L_0:
        /*0004*/ 	.word	index@(triton_poi_fused_cat_1)
        /*0008*/ 	.word	0x0000000e


	//----- nvinfo : EIATTR_MIN_STACK_SIZE
	.align		4
.L_1:
        /*000c*/ 	.byte	0x04, 0x12
        /*000e*/ 	.short	(.L_3 - .L_2)
	.align		4
.L_2:
        /*0010*/ 	.word	index@(triton_poi_fused_cat_1)
        /*0014*/ 	.word	0x00000000


	//----- nvinfo : EIATTR_FRAME_SIZE
	.align		4
.L_3:
        /*0018*/ 	.byte	0x04, 0x11
        /*001a*/ 	.short	(.L_5 - .L_4)
	.align		4
.L_4:
        /*001c*/ 	.word	index@(triton_poi_fused_cat_1)
        /*0020*/ 	.word	0x00000000


	//----- nvinfo : EIATTR_MIN_STACK_SIZE
	.align		4
.L_5:
        /*0024*/ 	.byte	0x04, 0x12
        /*0026*/ 	.short	(.L_7 - .L_6)
	.align		4
.L_6:
        /*0028*/ 	.word	index@(triton_poi_fused_cat_1)
        /*002c*/ 	.word	0x00000000
.L_7:


//--------------------- .nv.info.triton_poi_fused_cat_1 --------------------------
	.section	.nv.info.triton_poi_fused_cat_1,"",@"SHT_CUDA_INFO"
	.sectionflags	@""
	.align	4


	//----- nvinfo : EIATTR_CUDA_API_VERSION
	.align		4
        /*0000*/ 	.byte	0x04, 0x37
        /*0002*/ 	.short	(.L_9 - .L_8)
.L_8:
        /*0004*/ 	.word	0x0000007c


	//----- nvinfo : EIATTR_KPARAM_INFO
	.align		4
.L_9:
        /*0008*/ 	.byte	0x04, 0x17
        /*000a*/ 	.short	(.L_11 - .L_10)
.L_10:
        /*000c*/ 	.word	0x00000000
        /*0010*/ 	.short	0x0002
        /*0012*/ 	.short	0x0010
        /*0014*/ 	.byte	0x00, 0xf0, 0x11, 0x00


	//----- nvinfo : EIATTR_KPARAM_INFO
	.align		4
.L_11:
        /*0018*/ 	.byte	0x04, 0x17
        /*001a*/ 	.short	(.L_13 - .L_12)
.L_12:
        /*001c*/ 	.word	0x00000000
        /*0020*/ 	.short	0x0001
        /*0022*/ 	.short	0x0008
        /*0024*/ 	.byte	0x00, 0xf4, 0x21, 0x00


	//----- nvinfo : EIATTR_KPARAM_INFO
	.align		4
.L_13:
        /*0028*/ 	.byte	0x04, 0x17
        /*002a*/ 	.short	(.L_15 - .L_14)
.L_14:
        /*002c*/ 	.word	0x00000000
        /*0030*/ 	.short	0x0000
        /*0032*/ 	.short	0x0000
        /*0034*/ 	.byte	0x00, 0xf4, 0x21, 0x00


	//----- nvinfo : EIATTR_SPARSE_MMA_MASK
	.align		4
.L_15:
        /*0038*/ 	.byte	0x03, 0x50
        /*003a*/ 	.short	0x0000


	//----- nvinfo : EIATTR_MAXREG_COUNT
	.align		4
        /*003c*/ 	.byte	0x03, 0x1b
        /*003e*/ 	.short	0x00ff


	//----- nvinfo : EIATTR_EXIT_INSTR_OFFSETS
	.align		4
        /*0040*/ 	.byte	0x04, 0x1c
        /*0042*/ 	.short	(.L_17 - .L_16)


	//   ....[0]....
.L_16:
        /*0044*/ 	.word	0x00000160


	//----- nvinfo : EIATTR_REQNTID
	.align		4
.L_17:
        /*0048*/ 	.byte	0x04, 0x10
        /*004a*/ 	.short	(.L_19 - .L_18)
.L_18:
        /*004c*/ 	.word	0x00000080
        /*0050*/ 	.word	0x00000001
        /*0054*/ 	.word	0x00000001


	//----- nvinfo : EIATTR_CBANK_PARAM_SIZE
	.align		4
.L_19:
        /*0058*/ 	.byte	0x03, 0x19
        /*005a*/ 	.short	0x0014


	//----- nvinfo : EIATTR_PARAM_CBANK
	.align		4
        /*005c*/ 	.byte	0x04, 0x0a
        /*005e*/ 	.short	(.L_21 - .L_20)
	.align		4
.L_20:
        /*0060*/ 	.word	index@(.nv.constant0.triton_poi_fused_cat_1)
        /*0064*/ 	.short	0x0210
        /*0066*/ 	.short	0x0014


	//----- nvinfo : EIATTR_SW_WAR
	.align		4
.L_21:
        /*0068*/ 	.byte	0x04, 0x36
        /*006a*/ 	.short	(.L_23 - .L_22)
.L_22:
        /*006c*/ 	.word	0x00000008
.L_23:


//--------------------- .nv.callgraph             --------------------------
	.section	.nv.callgraph,"",@"SHT_CUDA_CALLGRAPH"
	.align	4
	.sectionentsize	8
	.align		4
        /*0000*/ 	.word	0x00000000
	.align		4
        /*0004*/ 	.word	0xffffffff
	.align		4
        /*0008*/ 	.word	0x00000000
	.align		4
        /*000c*/ 	.word	0xfffffffe
	.align		4
        /*0010*/ 	.word	0x00000000
	.align		4
        /*0014*/ 	.word	0xfffffffd
	.align		4
        /*0018*/ 	.word	0x00000000
	.align		4
        /*001c*/ 	.word	0xfffffffc


//--------------------- .text.triton_poi_fused_cat_1 --------------------------
	.section	.text.triton_poi_fused_cat_1,"ax",@progbits
	.align	128
        .global         triton_poi_fused_cat_1
        .type           triton_poi_fused_cat_1,@function
        .size           triton_poi_fused_cat_1,(.L_x_1 - triton_poi_fused_cat_1)
        .other          triton_poi_fused_cat_1,@"STO_CUDA_ENTRY STV_DEFAULT"
triton_poi_fused_cat_1:
.text.triton_poi_fused_cat_1:
[----:B------:R-:W-:Y:S01]  /*0000*/  LDC R1, c[0x0][0x28] ;  /* 0x00000a00ff017b82 */ /* 0x000fe20000000800 */
[----:B------:R-:W1:Y:S07]  /*0010*/  S2R R0, SR_TID.X ;  /* 0x0000000000007919 */ /* 0x000e6e0000002100 */
[----:B------:R-:W2:Y:S01]  /*0020*/  LDC.64 R2, c[0x0][0x210] ;  /* 0x00008400ff027b82 */ /* 0x000ea20000000a00 */
[----:B------:R-:W-:Y:S01]  /*0030*/  ULDC.64 UR4, c[0x0][0x208] ;  /* 0x0000820000047ab9 */ /* 0x000fe20000000a00 */
[----:B------:R-:W3:Y:S01]  /*0040*/  S2R R7, SR_CTAID.X ;  /* 0x0000000000077919 */ /* 0x000ee20000002500 */
[----:B-1----:R-:W-:Y:S01]  /*0050*/  IMAD.SHL.U32 R0, R0, 0x4, RZ ;  /* 0x0000000400007824 */ /* 0x002fe200078e00ff */
[----:B---3--:R-:W-:-:S04]  /*0060*/  SHF.R.S32.HI R4, RZ, 0x16, R7 ;  /* 0x00000016ff047819 */ /* 0x008fc80000011407 */
[----:B------:R-:W-:-:S05]  /*0070*/  LOP3.LUT R0, R0, 0x1fc, RZ, 0xc0, !PT ;  /* 0x000001fc00007812 */ /* 0x000fca00078ec0ff */
[----:B------:R-:W-:Y:S01]  /*0080*/  IMAD R7, R7, 0x200, R0 ;  /* 0x0000020007077824 */ /* 0x000fe200078e0200 */
[----:B------:R-:W-:-:S03]  /*0090*/  SGXT R0, R4, 0x1 ;  /* 0x000000010400781a */ /* 0x000fc60000000200 */
[----:B------:R-:W-:Y:S01]  /*00a0*/  IMAD.HI R4, R7, 0x2aaaaaab, RZ ;  /* 0x2aaaaaab07047827 */ /* 0x000fe200078e02ff */
[----:B------:R-:W-:-:S04]  /*00b0*/  LEA.HI R0, R0, R7, RZ, 0xc ;  /* 0x0000000700007211 */ /* 0x000fc800078f60ff */
[----:B------:R-:W-:Y:S02]  /*00c0*/  SHF.R.U32.HI R5, RZ, 0x1f, R4 ;  /* 0x0000001fff057819 */ /* 0x000fe40000011604 */
[----:B------:R-:W-:Y:S02]  /*00d0*/  LOP3.LUT R0, R0, 0xfffff000, RZ, 0xc0, !PT ;  /* 0xfffff00000007812 */ /* 0x000fe400078ec0ff */
[----:B------:R-:W-:-:S03]  /*00e0*/  LEA.HI R5, R4, R5, RZ, 0x15 ;  /* 0x0000000504057211 */ /* 0x000fc600078fa8ff */
[----:B------:R-:W-:-:S04]  /*00f0*/  IMAD.IADD R0, R7, 0x1, -R0 ;  /* 0x0000000107007824 */ /* 0x000fc800078e0a00 */
[----:B------:R-:W-:-:S04]  /*0100*/  IMAD R5, R5, 0x1000, R0 ;  /* 0x0000100005057824 */ /* 0x000fc800078e0200 */
[----:B--2---:R-:W-:Y:S02]  /*0110*/  IMAD.WIDE R2, R5, 0x4, R2 ;  /* 0x0000000405027825 */ /* 0x004fe400078e0202 */
[----:B------:R-:W1:Y:S03]  /*0120*/  LDC.64 R4, c[0x0][0x218] ;  /* 0x00008600ff047b82 */ /* 0x000e660000000a00 */
[----:B------:R-:W2:Y:S01]  /*0130*/  LDG.E.EL.128 R8, desc[UR4][R2.64] ;  /* 0x0000000402087981 */ /* 0x000ea2000c2e1d00 */
[----:B-1----:R-:W-:-:S05]  /*0140*/  IMAD.WIDE R4, R7, 0x4, R4 ;  /* 0x0000000407047825 */ /* 0x002fca00078e0204 */
[----:B--2---:R-:W-:Y:S01]  /*0150*/  STG.E.128 desc[UR4][R4.64], R8 ;  /* 0x0000000804007986 */ /* 0x004fe2000c101d04 */
[----:B------:R-:W-:Y:S05]  /*0160*/  EXIT ;  /* 0x000000000000794d */ /* 0x000fea0003800000 */
.L_x_0:
[----:B------:R-:W-:-:S00]  /*0170*/  BRA `(.L_x_0) ;  /* 0xfffffffc00fc7947 */ /* 0x000fc0000383ffff */
[----:B------:R-:W-:-:S00]  /*0180*/  NOP ;  /* 0x0000000000007918 */ /* 0x000fc00000000000 */
[----:B------:R-:W-:-:S00]  /*0190*/  NOP ;  /* 0x0000000000007918 */ /* 0x000fc00000000000 */
[----:B------:R-:W-:-:S00]  /*01a0*/  NOP ;  /* 0x0000000000007918 */ /* 0x000fc00000000000 */
[----:B------:R-:W-:-:S00]  /*01b0*/  NOP ;  /* 0x0000000000007918 */ /* 0x000fc00000000000 */
[----:B------:R-:W-:-:S00]  /*01c0*/  NOP ;  /* 0x0000000000007918 */ /* 0x000fc00000000000 */
[----:B------:R-:W-:-:S00]  /*01d0*/  NOP ;  /* 0x0000000000007918 */ /* 0x000fc00000000000 */
[----:B------:R-:W-:-:S00]  /*01e0*/  NOP ;  /* 0x0000000000007918 */ /* 0x000fc00000000000 */
[----:B------:R-:W-:-:S00]  /*01f0*/  NOP ;  /* 0x0000000000007918 */ /* 0x000fc00000000000 */
.L_x_1:


//--------------------- .nv.constant0.triton_poi_fused_cat_1 --------------------------
	.section	.nv.constant0.triton_poi_fused_cat_1,"a",@progbits
	.sectionflags	@""
	.align	4
.nv.constant0.triton_poi_fused_cat_1:
	.zero		548
